	.headerflags	@"EF_CUDA_TEXMODE_UNIFIED EF_CUDA_64BIT_ADDRESS EF_CUDA_ACCELERATORS EF_CUDA_SM90 EF_CUDA_VIRTUAL_SM(EF_CUDA_SM90)"
	.elftype	@"ET_EXEC"


//--------------------- .nv.info                  --------------------------
	.section	.nv.info,"",@"SHT_CUDA_INFO"
	.align	4


	//----- nvinfo : EIATTR_REGCOUNT
	.align		4
        /*0000*/ 	.byte	0x04, 0x2f
        /*0002*/ 	.short	(.L_1 - .L_0)
	.align		4
.L_0:
        /*0004*/ 	.word	index@(triton_poi_fused_cat_20)
        /*0008*/ 	.word	0x00000017


	//----- nvinfo : EIATTR_MIN_STACK_SIZE
	.align		4
.L_1:
        /*000c*/ 	.byte	0x04, 0x12
        /*000e*/ 	.short	(.L_3 - .L_2)
	.align		4
.L_2:
        /*0010*/ 	.word	index@(triton_poi_fused_cat_20)
        /*0014*/ 	.word	0x00000000


	//----- nvinfo : EIATTR_FRAME_SIZE
	.align		4
.L_3:
        /*0018*/ 	.byte	0x04, 0x11
        /*001a*/ 	.short	(.L_5 - .L_4)
	.align		4
.L_4:
        /*001c*/ 	.word	index@(triton_poi_fused_cat_20)
        /*0020*/ 	.word	0x00000000


	//----- nvinfo : EIATTR_MIN_STACK_SIZE
	.align		4
.L_5:
        /*0024*/ 	.byte	0x04, 0x12
        /*0026*/ 	.short	(.L_7 - .L_6)
	.align		4
.L_6:
        /*0028*/ 	.word	index@(triton_poi_fused_cat_20)
        /*002c*/ 	.word	0x00000000
.L_7:


//--------------------- .nv.info.triton_poi_fused_cat_20 --------------------------
	.section	.nv.info.triton_poi_fused_cat_20,"",@"SHT_CUDA_INFO"
	.sectionflags	@""
	.align	4


	//----- nvinfo : EIATTR_CUDA_API_VERSION
	.align		4
        /*0000*/ 	.byte	0x04, 0x37
        /*0002*/ 	.short	(.L_9 - .L_8)
.L_8:
        /*0004*/ 	.word	0x0000007c


	//----- nvinfo : EIATTR_KPARAM_INFO
	.align		4
.L_9:
        /*0008*/ 	.byte	0x04, 0x17
        /*000a*/ 	.short	(.L_11 - .L_10)
.L_10:
        /*000c*/ 	.word	0x00000000
        /*0010*/ 	.short	0x0005
        /*0012*/ 	.short	0x0028
        /*0014*/ 	.byte	0x00, 0xf0, 0x11, 0x00


	//----- nvinfo : EIATTR_KPARAM_INFO
	.align		4
.L_11:
        /*0018*/ 	.byte	0x04, 0x17
        /*001a*/ 	.short	(.L_13 - .L_12)
.L_12:
        /*001c*/ 	.word	0x00000000
        /*0020*/ 	.short	0x0004
        /*0022*/ 	.short	0x0020
        /*0024*/ 	.byte	0x00, 0xf4, 0x21, 0x00


	//----- nvinfo : EIATTR_KPARAM_INFO
	.align		4
.L_13:
        /*0028*/ 	.byte	0x04, 0x17
        /*002a*/ 	.short	(.L_15 - .L_14)
.L_14:
        /*002c*/ 	.word	0x00000000
        /*0030*/ 	.short	0x0003
        /*0032*/ 	.short	0x0018
        /*0034*/ 	.byte	0x00, 0xf4, 0x21, 0x00


	//----- nvinfo : EIATTR_KPARAM_INFO
	.align		4
.L_15:
        /*0038*/ 	.byte	0x04, 0x17
        /*003a*/ 	.short	(.L_17 - .L_16)
.L_16:
        /*003c*/ 	.word	0x00000000
        /*0040*/ 	.short	0x0002
        /*0042*/ 	.short	0x0010
        /*0044*/ 	.byte	0x00, 0xf4, 0x21, 0x00


	//----- nvinfo : EIATTR_KPARAM_INFO
	.align		4
.L_17:
        /*0048*/ 	.byte	0x04, 0x17
        /*004a*/ 	.short	(.L_19 - .L_18)
.L_18:
        /*004c*/ 	.word	0x00000000
        /*0050*/ 	.short	0x0001
        /*0052*/ 	.short	0x0008
        /*0054*/ 	.byte	0x00, 0xf4, 0x21, 0x00


	//----- nvinfo : EIATTR_KPARAM_INFO
	.align		4
.L_19:
        /*0058*/ 	.byte	0x04, 0x17
        /*005a*/ 	.short	(.L_21 - .L_20)
.L_20:
        /*005c*/ 	.word	0x00000000
        /*0060*/ 	.short	0x0000
        /*0062*/ 	.short	0x0000
        /*0064*/ 	.byte	0x00, 0xf4, 0x21, 0x00


	//----- nvinfo : EIATTR_SPARSE_MMA_MASK
	.align		4
.L_21:
        /*0068*/ 	.byte	0x03, 0x50
        /*006a*/ 	.short	0x0000


	//----- nvinfo : EIATTR_MAXREG_COUNT
	.align		4
        /*006c*/ 	.byte	0x03, 0x1b
        /*006e*/ 	.short	0x00ff


	//----- nvinfo : EIATTR_EXIT_INSTR_OFFSETS
	.align		4
        /*0070*/ 	.byte	0x04, 0x1c
        /*0072*/ 	.short	(.L_23 - .L_22)


	//   ....[0]....
.L_22:
        /*0074*/ 	.word	0x00000440


	//----- nvinfo : EIATTR_REQNTID
	.align		4
.L_23:
        /*0078*/ 	.byte	0x04, 0x10
        /*007a*/ 	.short	(.L_25 - .L_24)
.L_24:
        /*007c*/ 	.word	0x00000100
        /*0080*/ 	.word	0x00000001
        /*0084*/ 	.word	0x00000001


	//----- nvinfo : EIATTR_CBANK_PARAM_SIZE
	.align		4
.L_25:
        /*0088*/ 	.byte	0x03, 0x19
        /*008a*/ 	.short	0x002c


	//----- nvinfo : EIATTR_PARAM_CBANK
	.align		4
        /*008c*/ 	.byte	0x04, 0x0a
        /*008e*/ 	.short	(.L_27 - .L_26)
	.align		4
.L_26:
        /*0090*/ 	.word	index@(.nv.constant0.triton_poi_fused_cat_20)
        /*0094*/ 	.short	0x0210
        /*0096*/ 	.short	0x002c


	//----- nvinfo : EIATTR_SW_WAR
	.align		4
.L_27:
        /*0098*/ 	.byte	0x04, 0x36
        /*009a*/ 	.short	(.L_29 - .L_28)
.L_28:
        /*009c*/ 	.word	0x00000008
.L_29:


//--------------------- .nv.callgraph             --------------------------
	.section	.nv.callgraph,"",@"SHT_CUDA_CALLGRAPH"
	.align	4
	.sectionentsize	8
	.align		4
        /*0000*/ 	.word	0x00000000
	.align		4
        /*0004*/ 	.word	0xffffffff
	.align		4
        /*0008*/ 	.word	0x00000000
	.align		4
        /*000c*/ 	.word	0xfffffffe
	.align		4
        /*0010*/ 	.word	0x00000000
	.align		4
        /*0014*/ 	.word	0xfffffffd
	.align		4
        /*0018*/ 	.word	0x00000000
	.align		4
        /*001c*/ 	.word	0xfffffffc


//--------------------- .text.triton_poi_fused_cat_20 --------------------------
	.section	.text.triton_poi_fused_cat_20,"ax",@progbits
	.align	128
        .global         triton_poi_fused_cat_20
        .type           triton_poi_fused_cat_20,@function
        .size           triton_poi_fused_cat_20,(.L_x_1 - triton_poi_fused_cat_20)
        .other          triton_poi_fused_cat_20,@"STO_CUDA_ENTRY STV_DEFAULT"
triton_poi_fused_cat_20:
.text.triton_poi_fused_cat_20:
[----:B------:R-:W-:Y:S01]  /*0000*/  LDC R1, c[0x0][0x28] ;  /* 0x00000a00ff017b82 */ /* 0x000fe20000000800 */
[----:B------:R-:W1:Y:S01]  /*0010*/  S2R R0, SR_TID.X ;  /* 0x0000000000007919 */ /* 0x000e620000002100 */
[----:B------:R-:W-:Y:S01]  /*0020*/  ULDC.64 UR6, c[0x0][0x220] ;  /* 0x0000880000067ab9 */ /* 0x000fe20000000a00 */
[----:B------:R-:W-:Y:S01]  /*0030*/  ULDC.64 UR8, c[0x0][0x228] ;  /* 0x00008a0000087ab9 */ /* 0x000fe20000000a00 */
[----:B------:R-:W-:Y:S01]  /*0040*/  IMAD.MOV.U32 R20, RZ, RZ, RZ ;  /* 0x000000ffff147224 */ /* 0x000fe200078e00ff */
[----:B------:R-:W2:Y:S01]  /*0050*/  S2R R3, SR_CTAID.X ;  /* 0x0000000000037919 */ /* 0x000ea20000002500 */
[----:B------:R-:W-:Y:S01]  /*0060*/  ULDC.64 UR4, c[0x0][0x208] ;  /* 0x0000820000047ab9 */ /* 0x000fe20000000a00 */
[----:B-1----:R-:W-:-:S05]  /*0070*/  IMAD.SHL.U32 R0, R0, 0x2, RZ ;  /* 0x0000000200007824 */ /* 0x002fca00078e00ff */
[----:B------:R-:W-:-:S05]  /*0080*/  LOP3.LUT R0, R0, 0x1fe, RZ, 0xc0, !PT ;  /* 0x000001fe00007812 */ /* 0x000fca00078ec0ff */
[----:B--2---:R-:W-:-:S04]  /*0090*/  IMAD R0, R3, 0x200, R0 ;  /* 0x0000020003007824 */ /* 0x004fc800078e0200 */
[----:B------:R-:W-:Y:S01]  /*00a0*/  IMAD.HI R8, R0, 0x2aaaaaab, RZ ;  /* 0x2aaaaaab00087827 */ /* 0x000fe200078e02ff */
[----:B------:R-:W-:-:S04]  /*00b0*/  SHF.R.S32.HI R3, RZ, 0x1f, R0 ;  /* 0x0000001fff037819 */ /* 0x000fc80000011400 */
[----:B------:R-:W-:Y:S02]  /*00c0*/  LEA.HI R4, R3, R0, RZ, 0xa ;  /* 0x0000000003047211 */ /* 0x000fe400078f50ff */
[----:B------:R-:W-:Y:S01]  /*00d0*/  SHF.R.U32.HI R11, RZ, 0x1f, R8 ;  /* 0x0000001fff0b7819 */ /* 0x000fe20000011608 */
[----:B------:R-:W1:Y:S01]  /*00e0*/  LDC.64 R2, c[0x0][0x210] ;  /* 0x00008400ff027b82 */ /* 0x000e620000000a00 */
[----:B------:R-:W-:Y:S02]  /*00f0*/  SHF.R.S32.HI R7, RZ, 0xa, R4 ;  /* 0x0000000aff077819 */ /* 0x000fe40000011404 */
[----:B------:R-:W-:Y:S02]  /*0100*/  LOP3.LUT R9, R4, 0xfffffc00, RZ, 0xc0, !PT ;  /* 0xfffffc0004097812 */ /* 0x000fe400078ec0ff */
[----:B------:R-:W-:Y:S01]  /*0110*/  LEA.HI.SX32 R11, R8, R11, 0x12 ;  /* 0x0000000b080b7211 */ /* 0x000fe200078f92ff */
[----:B------:R-:W-:-:S04]  /*0120*/  IMAD.HI R5, R7, 0x2aaaaaab, RZ ;  /* 0x2aaaaaab07057827 */ /* 0x000fc800078e02ff */
[----:B------:R-:W-:Y:S01]  /*0130*/  IMAD.IADD R9, R0, 0x1, -R9 ;  /* 0x0000000100097824 */ /* 0x000fe200078e0a09 */
[----:B------:R-:W-:-:S03]  /*0140*/  SHF.R.U32.HI R6, RZ, 0x1f, R5 ;  /* 0x0000001fff067819 */ /* 0x000fc60000011605 */
[----:B------:R-:W-:Y:S01]  /*0150*/  IMAD R9, R11, 0x8000, R9 ;  /* 0x000080000b097824 */ /* 0x000fe200078e0209 */
[----:B------:R-:W-:Y:S02]  /*0160*/  LEA.HI R6, R5, R6, RZ, 0x1c ;  /* 0x0000000605067211 */ /* 0x000fe400078fe0ff */
[----:B------:R-:W2:Y:S02]  /*0170*/  LDC.64 R4, c[0x0][0x218] ;  /* 0x00008600ff047b82 */ /* 0x000ea40000000a00 */
[----:B------:R-:W-:Y:S01]  /*0180*/  SHF.R.S32.HI R15, RZ, 0x1f, R9 ;  /* 0x0000001fff0f7819 */ /* 0x000fe20000011409 */
[----:B------:R-:W-:Y:S02]  /*0190*/  IMAD R7, R6, -0x60, R7 ;  /* 0xffffffa006077824 */ /* 0x000fe400078e0207 */
[----:B------:R-:W-:Y:S02]  /*01a0*/  IMAD R6, R11, -0x18000, R0 ;  /* 0xfffe80000b067824 */ /* 0x000fe400078e0200 */
[C---:B------:R-:W-:Y:S01]  /*01b0*/  IMAD.SHL.U32 R8, R7.reuse, 0x400, RZ ;  /* 0x0000040007087824 */ /* 0x040fe200078e00ff */
[----:B------:R-:W-:Y:S01]  /*01c0*/  LOP3.LUT R10, R7, 0xffffffe0, RZ, 0xc0, !PT ;  /* 0xffffffe0070a7812 */ /* 0x000fe200078ec0ff */
[----:B------:R-:W-:Y:S01]  /*01d0*/  IMAD R13, R11, 0x8000, R6 ;  /* 0x000080000b0d7824 */ /* 0x000fe200078e0206 */
[----:B------:R-:W-:Y:S01]  /*01e0*/  ISETP.GT.AND P2, PT, R7, 0x3f, PT ;  /* 0x0000003f0700780c */ /* 0x000fe20003f44270 */
[----:B------:R-:W-:Y:S01]  /*01f0*/  IMAD.MOV.U32 R6, RZ, RZ, RZ ;  /* 0x000000ffff067224 */ /* 0x000fe200078e00ff */
[----:B------:R-:W-:Y:S01]  /*0200*/  IADD3 R9, P1, R8, R9, RZ ;  /* 0x0000000908097210 */ /* 0x000fe20007f3e0ff */
[----:B-1----:R-:W-:Y:S01]  /*0210*/  IMAD.WIDE R12, R13, 0x4, R2 ;  /* 0x000000040d0c7825 */ /* 0x002fe200078e0202 */
[----:B------:R-:W-:-:S02]  /*0220*/  ISETP.NE.AND P0, PT, R10, 0x20, PT ;  /* 0x000000200a00780c */ /* 0x000fc40003f05270 */
[----:B------:R-:W-:Y:S02]  /*0230*/  CS2R R2, SRZ ;  /* 0x0000000000027805 */ /* 0x000fe4000001ff00 */
[----:B------:R-:W-:Y:S01]  /*0240*/  LEA.HI.X.SX32 R8, R8, R15, 0x1, P1 ;  /* 0x0000000f08087211 */ /* 0x000fe200008f0eff */
[----:B------:R-:W-:Y:S01]  /*0250*/  IMAD.SHL.U32 R18, R9, 0x4, RZ ;  /* 0x0000000409127824 */ /* 0x000fe200078e00ff */
[C---:B------:R-:W-:Y:S01]  /*0260*/  ISETP.GE.AND P1, PT, R7.reuse, 0x20, PT ;  /* 0x000000200700780c */ /* 0x040fe20003f26270 */
[----:B------:R-:W1:Y:S03]  /*0270*/  LDC.64 R10, c[0x0][0x230] ;  /* 0x00008c00ff0a7b82 */ /* 0x000e660000000a00 */
[----:B------:R-:W-:Y:S01]  /*0280*/  IADD3 R16, P3, R18, UR6, RZ ;  /* 0x0000000612107c10 */ /* 0x000fe2000ff7e0ff */
[----:B--2---:R-:W-:Y:S01]  /*0290*/  IMAD.WIDE R14, R7, 0x4, R4 ;  /* 0x00000004070e7825 */ /* 0x004fe200078e0204 */
[----:B------:R-:W-:-:S02]  /*02a0*/  SHF.L.U64.HI R4, R9, 0x2, R8 ;  /* 0x0000000209047819 */ /* 0x000fc40000010208 */
[----:B------:R-:W-:Y:S02]  /*02b0*/  IADD3 R18, P4, R18, UR8, RZ ;  /* 0x0000000812127c10 */ /* 0x000fe4000ff9e0ff */
[----:B------:R-:W-:Y:S02]  /*02c0*/  IADD3.X R17, R4, UR7, RZ, P3, !PT ;  /* 0x0000000704117c10 */ /* 0x000fe40009ffe4ff */
[----:B------:R-:W-:Y:S01]  /*02d0*/  IADD3.X R19, R4, UR9, RZ, P4, !PT ;  /* 0x0000000904137c10 */ /* 0x000fe2000a7fe4ff */
[----:B------:R-:W2:Y:S01]  /*02e0*/  @!P1 LDG.E.EL R6, desc[UR4][R14.64] ;  /* 0x000000040e069981 */ /* 0x000ea2000c2e1900 */
[----:B------:R-:W-:-:S03]  /*02f0*/  CS2R R4, SRZ ;  /* 0x0000000000047805 */ /* 0x000fc6000001ff00 */
[----:B------:R-:W3:Y:S01]  /*0300*/  @!P1 LDG.E.64 R2, desc[UR4][R12.64] ;  /* 0x000000040c029981 */ /* 0x000ee2000c1e1b00 */
[----:B------:R-:W-:-:S03]  /*0310*/  CS2R R8, SRZ ;  /* 0x0000000000087805 */ /* 0x000fc6000001ff00 */
[----:B------:R-:W4:Y:S04]  /*0320*/  @!P1 LDG.E.EL R20, desc[UR4][R14.64] ;  /* 0x000000040e149981 */ /* 0x000f28000c2e1900 */
[----:B------:R-:W5:Y:S04]  /*0330*/  @!P0 LDG.E.64 R4, desc[UR4][R16.64+-0x20000] ;  /* 0xfe00000410048981 */ /* 0x000f68000c1e1b00 */
[----:B------:R-:W5:Y:S01]  /*0340*/  @P2 LDG.E.64 R8, desc[UR4][R18.64+-0x40000] ;  /* 0xfc00000412082981 */ /* 0x000f62000c1e1b00 */
[----:B------:R-:W-:Y:S01]  /*0350*/  ISETP.GE.AND P3, PT, R7, 0x40, PT ;  /* 0x000000400700780c */ /* 0x000fe20003f66270 */
[----:B-1----:R-:W-:Y:S01]  /*0360*/  IMAD.WIDE R10, R0, 0x4, R10 ;  /* 0x00000004000a7825 */ /* 0x002fe200078e020a */
[----:B--2---:R-:W-:-:S02]  /*0370*/  SEL R7, R6, RZ, !P1 ;  /* 0x000000ff06077207 */ /* 0x004fc40004800000 */
[----:B---3--:R-:W-:Y:S02]  /*0380*/  SEL R2, R2, RZ, !P1 ;  /* 0x000000ff02027207 */ /* 0x008fe40004800000 */
[----:B------:R-:W-:Y:S02]  /*0390*/  SEL R3, R3, RZ, !P1 ;  /* 0x000000ff03037207 */ /* 0x000fe40004800000 */
[----:B----4-:R-:W-:Y:S01]  /*03a0*/  SEL R20, R20, RZ, !P1 ;  /* 0x000000ff14147207 */ /* 0x010fe20004800000 */
[----:B------:R-:W-:Y:S01]  /*03b0*/  FADD R2, R2, R7 ;  /* 0x0000000702027221 */ /* 0x000fe20000000000 */
[----:B-----5:R-:W-:-:S03]  /*03c0*/  SEL R7, R4, RZ, !P0 ;  /* 0x000000ff04077207 */ /* 0x020fc60004000000 */
[----:B------:R-:W-:Y:S01]  /*03d0*/  FADD R3, R3, R20 ;  /* 0x0000001403037221 */ /* 0x000fe20000000000 */
[----:B------:R-:W-:Y:S02]  /*03e0*/  SEL R4, R5, RZ, !P0 ;  /* 0x000000ff05047207 */ /* 0x000fe40004000000 */
[----:B------:R-:W-:Y:S02]  /*03f0*/  SEL R8, R8, RZ, P2 ;  /* 0x000000ff08087207 */ /* 0x000fe40001000000 */
[----:B------:R-:W-:Y:S02]  /*0400*/  SEL R9, R9, RZ, P2 ;  /* 0x000000ff09097207 */ /* 0x000fe40001000000 */
[----:B------:R-:W-:Y:S02]  /*0410*/  @!P3 SEL R8, R2, R7, !P1 ;  /* 0x000000070208b207 */ /* 0x000fe40004800000 */
[----:B------:R-:W-:-:S05]  /*0420*/  @!P3 SEL R9, R3, R4, !P1 ;  /* 0x000000040309b207 */ /* 0x000fca0004800000 */
[----:B------:R-:W-:Y:S01]  /*0430*/  STG.E.64 desc[UR4][R10.64], R8 ;  /* 0x000000080a007986 */ /* 0x000fe2000c101b04 */
[----:B------:R-:W-:Y:S05]  /*0440*/  EXIT ;  /* 0x000000000000794d */ /* 0x000fea0003800000 */
.L_x_0:
[----:B------:R-:W-:-:S00]  /*0450*/  BRA `(.L_x_0) ;  /* 0xfffffffc00fc7947 */ /* 0x000fc0000383ffff */
[----:B------:R-:W-:-:S00]  /*0460*/  NOP ;  /* 0x0000000000007918 */ /* 0x000fc00000000000 */
        /* <DEDUP_REMOVED lines=9> */
.L_x_1:


//--------------------- .nv.constant0.triton_poi_fused_cat_20 --------------------------
	.section	.nv.constant0.triton_poi_fused_cat_20,"a",@progbits
	.sectionflags	@""
	.align	4
.nv.constant0.triton_poi_fused_cat_20:
	.zero		572
